//
// Generated by NVIDIA NVVM Compiler
//
// Compiler Build ID: CL-36424714
// Cuda compilation tools, release 13.0, V13.0.88
// Based on NVVM 20.0.0
//

.version 9.0
.target sm_100
.address_size 64

	// .globl	_Z6reduceILi32768EEvPfS0_
// _ZZ6reduceILi32768EEvPfS0_E8warpSums has been demoted

.visible .entry _Z6reduceILi32768EEvPfS0_(
	.param .u64 .ptr .align 1 _Z6reduceILi32768EEvPfS0__param_0,
	.param .u64 .ptr .align 1 _Z6reduceILi32768EEvPfS0__param_1
)
{
	.reg .pred 	%p<26>;
	.reg .b32 	%r<39>;
	.reg .b32 	%f<77>;
	.reg .b64 	%rd<13>;
	// demoted variable
	.shared .align 4 .b8 _ZZ6reduceILi32768EEvPfS0_E8warpSums[128];
	ld.param.u64 	%rd5, [_Z6reduceILi32768EEvPfS0__param_0];
	ld.param.u64 	%rd4, [_Z6reduceILi32768EEvPfS0__param_1];
	cvta.to.global.u64 	%rd6, %rd5;
	mov.u32 	%r1, %tid.x;
	mov.u32 	%r2, %ctaid.x;
	shl.b32 	%r7, %r2, 15;
	or.b32  	%r8, %r1, %r7;
	mul.wide.u32 	%rd7, %r8, 4;
	add.s64 	%rd8, %rd7, %rd6;
	add.s64 	%rd12, %rd8, 8192;
	mov.b32 	%r38, 0;
	mov.f32 	%f68, 0f00000000;
$L__BB0_1:
	ld.global.f32 	%f24, [%rd12+-8192];
	add.f32 	%f25, %f68, %f24;
	ld.global.f32 	%f26, [%rd12+-7168];
	add.f32 	%f27, %f25, %f26;
	ld.global.f32 	%f28, [%rd12+-6144];
	add.f32 	%f29, %f27, %f28;
	ld.global.f32 	%f30, [%rd12+-5120];
	add.f32 	%f31, %f29, %f30;
	ld.global.f32 	%f32, [%rd12+-4096];
	add.f32 	%f33, %f31, %f32;
	ld.global.f32 	%f34, [%rd12+-3072];
	add.f32 	%f35, %f33, %f34;
	ld.global.f32 	%f36, [%rd12+-2048];
	add.f32 	%f37, %f35, %f36;
	ld.global.f32 	%f38, [%rd12+-1024];
	add.f32 	%f39, %f37, %f38;
	ld.global.f32 	%f40, [%rd12];
	add.f32 	%f41, %f39, %f40;
	ld.global.f32 	%f42, [%rd12+1024];
	add.f32 	%f43, %f41, %f42;
	ld.global.f32 	%f44, [%rd12+2048];
	add.f32 	%f45, %f43, %f44;
	ld.global.f32 	%f46, [%rd12+3072];
	add.f32 	%f47, %f45, %f46;
	ld.global.f32 	%f48, [%rd12+4096];
	add.f32 	%f49, %f47, %f48;
	ld.global.f32 	%f50, [%rd12+5120];
	add.f32 	%f51, %f49, %f50;
	ld.global.f32 	%f52, [%rd12+6144];
	add.f32 	%f53, %f51, %f52;
	ld.global.f32 	%f54, [%rd12+7168];
	add.f32 	%f68, %f53, %f54;
	add.s32 	%r38, %r38, 16;
	add.s64 	%rd12, %rd12, 16384;
	setp.ne.s32 	%p1, %r38, 128;
	@%p1 bra 	$L__BB0_1;
	and.b32  	%r5, %r1, 31;
	setp.gt.u32 	%p2, %r5, 15;
	@%p2 bra 	$L__BB0_4;
	mov.b32 	%r9, %f68;
	shfl.sync.down.b32	%r10|%p3, %r9, 16, 31, -1;
	mov.b32 	%f55, %r10;
	add.f32 	%f68, %f68, %f55;
$L__BB0_4:
	setp.gt.u32 	%p4, %r5, 7;
	@%p4 bra 	$L__BB0_6;
	mov.b32 	%r11, %f68;
	shfl.sync.down.b32	%r12|%p5, %r11, 8, 31, -1;
	mov.b32 	%f56, %r12;
	add.f32 	%f68, %f68, %f56;
$L__BB0_6:
	setp.gt.u32 	%p6, %r5, 3;
	@%p6 bra 	$L__BB0_8;
	mov.b32 	%r13, %f68;
	shfl.sync.down.b32	%r14|%p7, %r13, 4, 31, -1;
	mov.b32 	%f57, %r14;
	add.f32 	%f68, %f68, %f57;
$L__BB0_8:
	setp.gt.u32 	%p8, %r5, 1;
	@%p8 bra 	$L__BB0_10;
	mov.b32 	%r15, %f68;
	shfl.sync.down.b32	%r16|%p9, %r15, 2, 31, -1;
	mov.b32 	%f58, %r16;
	add.f32 	%f68, %f68, %f58;
$L__BB0_10:
	setp.ne.s32 	%p10, %r5, 0;
	@%p10 bra 	$L__BB0_12;
	mov.b32 	%r17, %f68;
	shfl.sync.down.b32	%r18|%p11, %r17, 1, 31, -1;
	mov.b32 	%f59, %r18;
	add.f32 	%f68, %f68, %f59;
$L__BB0_12:
	setp.ne.s32 	%p12, %r5, 0;
	@%p12 bra 	$L__BB0_14;
	shr.u32 	%r19, %r1, 3;
	and.b32  	%r20, %r19, 124;
	mov.u32 	%r21, _ZZ6reduceILi32768EEvPfS0_E8warpSums;
	add.s32 	%r22, %r21, %r20;
	st.shared.f32 	[%r22], %f68;
$L__BB0_14:
	bar.sync 	0;
	setp.gt.u32 	%p13, %r1, 31;
	@%p13 bra 	$L__BB0_29;
	mov.u32 	%r23, %ntid.x;
	shr.u32 	%r24, %r23, 5;
	setp.ge.u32 	%p14, %r5, %r24;
	mov.f32 	%f73, 0f00000000;
	@%p14 bra 	$L__BB0_17;
	shl.b32 	%r25, %r5, 2;
	mov.u32 	%r26, _ZZ6reduceILi32768EEvPfS0_E8warpSums;
	add.s32 	%r27, %r26, %r25;
	ld.shared.f32 	%f73, [%r27];
$L__BB0_17:
	setp.gt.u32 	%p15, %r5, 15;
	@%p15 bra 	$L__BB0_19;
	mov.b32 	%r28, %f73;
	shfl.sync.down.b32	%r29|%p16, %r28, 16, 31, -1;
	mov.b32 	%f61, %r29;
	add.f32 	%f73, %f73, %f61;
$L__BB0_19:
	setp.gt.u32 	%p17, %r5, 7;
	@%p17 bra 	$L__BB0_21;
	mov.b32 	%r30, %f73;
	shfl.sync.down.b32	%r31|%p18, %r30, 8, 31, -1;
	mov.b32 	%f62, %r31;
	add.f32 	%f73, %f73, %f62;
$L__BB0_21:
	setp.gt.u32 	%p19, %r5, 3;
	@%p19 bra 	$L__BB0_23;
	mov.b32 	%r32, %f73;
	shfl.sync.down.b32	%r33|%p20, %r32, 4, 31, -1;
	mov.b32 	%f63, %r33;
	add.f32 	%f73, %f73, %f63;
$L__BB0_23:
	setp.gt.u32 	%p21, %r5, 1;
	@%p21 bra 	$L__BB0_25;
	mov.b32 	%r34, %f73;
	shfl.sync.down.b32	%r35|%p22, %r34, 2, 31, -1;
	mov.b32 	%f64, %r35;
	add.f32 	%f73, %f73, %f64;
$L__BB0_25:
	setp.ne.s32 	%p23, %r5, 0;
	@%p23 bra 	$L__BB0_27;
	mov.b32 	%r36, %f73;
	shfl.sync.down.b32	%r37|%p24, %r36, 1, 31, -1;
$L__BB0_27:
	setp.ne.s32 	%p25, %r1, 0;
	@%p25 bra 	$L__BB0_29;
	ld.shared.f32 	%f65, [_ZZ6reduceILi32768EEvPfS0_E8warpSums];
	cvta.to.global.u64 	%rd9, %rd4;
	mul.wide.u32 	%rd10, %r2, 4;
	add.s64 	%rd11, %rd9, %rd10;
	st.global.f32 	[%rd11], %f65;
$L__BB0_29:
	ret;

}


// ===== COMPILED SASS (sm_100) =====

	.target	sm_100

	.elftype	@"ET_EXEC"


//--------------------- .note.nv.tkinfo           --------------------------
	.section	.note.nv.tkinfo,"",@"SHT_NOTE"
	.sectionflags	@"SHF_NOTE_NV_TKINFO"
	.tkinfo
        /*0018*/ 	.word	0x00000002
        /*0030*/ 	.string	""
        /*0030*/ 	.string	"ptxas"
        /*0030*/ 	.string	"Cuda compilation tools, release 13.0, V13.0.88"
        /*0030*/ 	.string	"Build cuda_13.0.r13.0/compiler.36424714_0"
        /*0030*/ 	.string	"-arch sm_100 -m 64 "



//--------------------- .note.nv.cuinfo           --------------------------
	.section	.note.nv.cuinfo,"",@"SHT_NOTE"
	.sectionflags	@"SHF_NOTE_NV_CUINFO"
        /*0018*/ 	.short	0x0002
        /*001a*/ 	.short	0x0064
        /*001c*/ 	.short	0x0082
	.zero		2


//--------------------- .nv.info                  --------------------------
	.section	.nv.info,"",@"SHT_CUDA_INFO"
	.align	4


	//----- nvinfo : EIATTR_REGCOUNT
	.align		4
        /*0000*/ 	.byte	0x04, 0x2f
        /*0002*/ 	.short	(.L_1 - .L_0)
	.align		4
.L_0:
        /*0004*/ 	.word	index@(_Z6reduceILi32768EEvPfS0_)
        /*0008*/ 	.word	0x0000001f


	//----- nvinfo : EIATTR_FRAME_SIZE
	.align		4
.L_1:
        /*000c*/ 	.byte	0x04, 0x11
        /*000e*/ 	.short	(.L_3 - .L_2)
	.align		4
.L_2:
        /*0010*/ 	.word	index@(_Z6reduceILi32768EEvPfS0_)
        /*0014*/ 	.word	0x00000000


	//----- nvinfo : EIATTR_MIN_STACK_SIZE
	.align		4
.L_3:
        /*0018*/ 	.byte	0x04, 0x12
        /*001a*/ 	.short	(.L_5 - .L_4)
	.align		4
.L_4:
        /*001c*/ 	.word	index@(_Z6reduceILi32768EEvPfS0_)
        /*0020*/ 	.word	0x00000000
.L_5:


//--------------------- .nv.compat                --------------------------
	.section	.nv.compat,"",@"SHT_CUDA_COMPAT_INFO"
	.align	4
        /*0000*/ 	.byte	0x02, 0x09, 0x00, 0x00, 0x02, 0x02, 0x01, 0x00, 0x02, 0x05, 0x05, 0x00, 0x03, 0x07, 0x01, 0x01
        /*0010*/ 	.byte	0x02, 0x03, 0x00, 0x00, 0x02, 0x06, 0x01, 0x00, 0x04, 0x0b, 0x08, 0x00, 0x09, 0x00, 0x00, 0x00
        /*0020*/ 	.byte	0x00, 0x00, 0x00, 0x00


//--------------------- .nv.info._Z6reduceILi32768EEvPfS0_ --------------------------
	.section	.nv.info._Z6reduceILi32768EEvPfS0_,"",@"SHT_CUDA_INFO"
	.sectionflags	@""
	.align	4


	//----- nvinfo : EIATTR_CUDA_API_VERSION
	.align		4
        /*0000*/ 	.byte	0x04, 0x37
        /*0002*/ 	.short	(.L_7 - .L_6)
.L_6:
        /*0004*/ 	.word	0x00000082


	//----- nvinfo : EIATTR_KPARAM_INFO
	.align		4
.L_7:
        /*0008*/ 	.byte	0x04, 0x17
        /*000a*/ 	.short	(.L_9 - .L_8)
.L_8:
        /*000c*/ 	.word	0x00000000
        /*0010*/ 	.short	0x0001
        /*0012*/ 	.short	0x0008
        /*0014*/ 	.byte	0x00, 0xf5, 0x21, 0x00


	//----- nvinfo : EIATTR_KPARAM_INFO
	.align		4
.L_9:
        /*0018*/ 	.byte	0x04, 0x17
        /*001a*/ 	.short	(.L_11 - .L_10)
.L_10:
        /*001c*/ 	.word	0x00000000
        /*0020*/ 	.short	0x0000
        /*0022*/ 	.short	0x0000
        /*0024*/ 	.byte	0x00, 0xf5, 0x21, 0x00


	//----- nvinfo : EIATTR_SPARSE_MMA_MASK
	.align		4
.L_11:
        /*0028*/ 	.byte	0x03, 0x50
        /*002a*/ 	.short	0x0000


	//----- nvinfo : EIATTR_MAXREG_COUNT
	.align		4
        /*002c*/ 	.byte	0x03, 0x1b
        /*002e*/ 	.short	0x00ff


	//----- nvinfo : EIATTR_NUM_BARRIERS
	.align		4
        /*0030*/ 	.byte	0x02, 0x4c
        /*0032*/ 	.byte	0x01
	.zero		1


	//----- nvinfo : EIATTR_MERCURY_ISA_VERSION
	.align		4
        /*0034*/ 	.byte	0x03, 0x5f
        /*0036*/ 	.short	0x0101


	//----- nvinfo : EIATTR_COOP_GROUP_MASK_REGIDS
	.align		4
        /*0038*/ 	.byte	0x04, 0x29
        /*003a*/ 	.short	(.L_13 - .L_12)


	//   ....[0]....
.L_12:
        /*003c*/ 	.word	0xffffffff


	//   ....[1]....
        /*0040*/ 	.word	0xffffffff


	//   ....[2]....
        /*0044*/ 	.word	0xffffffff


	//   ....[3]....
        /*0048*/ 	.word	0xffffffff


	//   ....[4]....
        /*004c*/ 	.word	0xffffffff


	//   ....[5]....
        /*0050*/ 	.word	0xffffffff


	//   ....[6]....
        /*0054*/ 	.word	0xffffffff


	//   ....[7]....
        /*0058*/ 	.word	0xffffffff


	//   ....[8]....
        /*005c*/ 	.word	0xffffffff


	//   ....[9]....
        /*0060*/ 	.word	0x05000005


	//   ....[10]....
        /*0064*/ 	.word	0x05000005


	//   ....[11]....
        /*0068*/ 	.word	0x05000005


	//   ....[12]....
        /*006c*/ 	.word	0x05000005


	//   ....[13]....
        /*0070*/ 	.word	0x05000005


	//   ....[14]....
        /*0074*/ 	.word	0x05000005


	//   ....[15]....
        /*0078*/ 	.word	0x05000005


	//   ....[16]....
        /*007c*/ 	.word	0x05000005


	//   ....[17]....
        /*0080*/ 	.word	0x05000005


	//   ....[18]....
        /*0084*/ 	.word	0x05000005


	//----- nvinfo : EIATTR_COOP_GROUP_INSTR_OFFSETS
	.align		4
.L_13:
        /*0088*/ 	.byte	0x04, 0x28
        /*008a*/ 	.short	(.L_15 - .L_14)


	//   ....[0]....
.L_14:
        /*008c*/ 	.word	0x000010e0


	//   ....[1]....
        /*0090*/ 	.word	0x00001160


	//   ....[2]....
        /*0094*/ 	.word	0x000011e0


	//   ....[3]....
        /*0098*/ 	.word	0x00001260


	//   ....[4]....
        /*009c*/ 	.word	0x000012d0


	//   ....[5]....
        /*00a0*/ 	.word	0x00001470


	//   ....[6]....
        /*00a4*/ 	.word	0x000014e0


	//   ....[7]....
        /*00a8*/ 	.word	0x00001550


	//   ....[8]....
        /*00ac*/ 	.word	0x000015c0


	//   ....[9]....
        /*00b0*/ 	.word	0x00001720


	//   ....[10]....
        /*00b4*/ 	.word	0x000017b0


	//   ....[11]....
        /*00b8*/ 	.word	0x00001850


	//   ....[12]....
        /*00bc*/ 	.word	0x000018f0


	//   ....[13]....
        /*00c0*/ 	.word	0x00001990


	//   ....[14]....
        /*00c4*/ 	.word	0x00001a30


	//   ....[15]....
        /*00c8*/ 	.word	0x00001ad0


	//   ....[16]....
        /*00cc*/ 	.word	0x00001b80


	//   ....[17]....
        /*00d0*/ 	.word	0x00001c30


	//   ....[18]....
        /*00d4*/ 	.word	0x00001ce0


	//----- nvinfo : EIATTR_VRC_CTA_INIT_COUNT
	.align		4
.L_15:
        /*00d8*/ 	.byte	0x02, 0x4a
	.zero		1
	.zero		1


	//----- nvinfo : EIATTR_EXIT_INSTR_OFFSETS
	.align		4
        /*00dc*/ 	.byte	0x04, 0x1c
        /*00de*/ 	.short	(.L_17 - .L_16)


	//   ....[0]....
.L_16:
        /*00e0*/ 	.word	0x00001390


	//   ....[1]....
        /*00e4*/ 	.word	0x00001650


	//   ....[2]....
        /*00e8*/ 	.word	0x000016d0


	//----- nvinfo : EIATTR_CRS_STACK_SIZE
	.align		4
.L_17:
        /*00ec*/ 	.byte	0x04, 0x1e
        /*00ee*/ 	.short	(.L_19 - .L_18)
.L_18:
        /*00f0*/ 	.word	0x00000000


	//----- nvinfo : EIATTR_CBANK_PARAM_SIZE
	.align		4
.L_19:
        /*00f4*/ 	.byte	0x03, 0x19
        /*00f6*/ 	.short	0x0010


	//----- nvinfo : EIATTR_PARAM_CBANK
	.align		4
        /*00f8*/ 	.byte	0x04, 0x0a
        /*00fa*/ 	.short	(.L_21 - .L_20)
	.align		4
.L_20:
        /*00fc*/ 	.word	index@(.nv.constant0._Z6reduceILi32768EEvPfS0_)
        /*0100*/ 	.short	0x0380
        /*0102*/ 	.short	0x0010


	//----- nvinfo : EIATTR_SW_WAR
	.align		4
.L_21:
        /*0104*/ 	.byte	0x04, 0x36
        /*0106*/ 	.short	(.L_23 - .L_22)
.L_22:
        /*0108*/ 	.word	0x00000008
.L_23:


//--------------------- .nv.callgraph             --------------------------
	.section	.nv.callgraph,"",@"SHT_CUDA_CALLGRAPH"
	.align	4
	.sectionentsize	8
	.align		4
        /*0000*/ 	.word	0x00000000
	.align		4
        /*0004*/ 	.word	0xffffffff
	.align		4
        /*0008*/ 	.word	0x00000000
	.align		4
        /*000c*/ 	.word	0xfffffffe
	.align		4
        /*0010*/ 	.word	0x00000000
	.align		4
        /*0014*/ 	.word	0xfffffffd
	.align		4
        /*0018*/ 	.word	0x00000000
	.align		4
        /*001c*/ 	.word	0xfffffffc


//--------------------- .text._Z6reduceILi32768EEvPfS0_ --------------------------
	.section	.text._Z6reduceILi32768EEvPfS0_,"ax",@progbits
	.align	128
        .global         _Z6reduceILi32768EEvPfS0_
        .type           _Z6reduceILi32768EEvPfS0_,@function
        .size           _Z6reduceILi32768EEvPfS0_,(.L_x_57 - _Z6reduceILi32768EEvPfS0_)
        .other          _Z6reduceILi32768EEvPfS0_,@"STO_CUDA_ENTRY STV_DEFAULT"
_Z6reduceILi32768EEvPfS0_:
.text._Z6reduceILi32768EEvPfS0_:
[----:B------:R-:W-:Y:S01]  /*0000*/  LDC R1, c[0x0][0x37c] ;  /* 0x0000df00ff017b82 */ /* 0x000fe20000000800 */
[----:B------:R-:W0:Y:S07]  /*0010*/  S2R R0, SR_CTAID.X ;  /* 0x0000000000007919 */ /* 0x000e2e0000002500 */
[----:B------:R-:W1:Y:S01]  /*0020*/  LDC.64 R2, c[0x0][0x380] ;  /* 0x0000e000ff027b82 */ /* 0x000e620000000a00 */
[----:B------:R-:W2:Y:S01]  /*0030*/  LDCU.64 UR6, c[0x0][0x358] ;  /* 0x00006b00ff0677ac */ /* 0x000ea20008000a00 */
[----:B------:R-:W3:Y:S01]  /*0040*/  S2R R4, SR_TID.X ;  /* 0x0000000000047919 */ /* 0x000ee20000002100 */
[----:B0-----:R-:W-:-:S04]  /*0050*/  SHF.L.U32 R5, R0, 0xf, RZ ;  /* 0x0000000f00057819 */ /* 0x001fc800000006ff */
[----:B---3--:R-:W-:-:S05]  /*0060*/  LOP3.LUT R5, R4, R5, RZ, 0xfc, !PT ;  /* 0x0000000504057212 */ /* 0x008fca00078efcff */
[----:B-1----:R-:W-:-:S05]  /*0070*/  IMAD.WIDE.U32 R2, R5, 0x4, R2 ;  /* 0x0000000405027825 */ /* 0x002fca00078e0002 */
[----:B--2---:R-:W2:Y:S04]  /*0080*/  LDG.E R5, desc[UR6][R2.64] ;  /* 0x0000000602057981 */ /* 0x004ea8000c1e1900 */
[----:B------:R-:W3:Y:S04]  /*0090*/  LDG.E R26, desc[UR6][R2.64+0x400] ;  /* 0x00040006021a7981 */ /* 0x000ee8000c1e1900 */
[----:B------:R-:W4:Y:S04]  /*00a0*/  LDG.E R28, desc[UR6][R2.64+0x800] ;  /* 0x00080006021c7981 */ /* 0x000f28000c1e1900 */
[----:B------:R-:W5:Y:S04]  /*00b0*/  LDG.E R6, desc[UR6][R2.64+0xc00] ;  /* 0x000c000602067981 */ /* 0x000f68000c1e1900 */
        /* <DEDUP_REMOVED lines=18> */
[----:B------:R-:W5:Y:S01]  /*01e0*/  LDG.E R7, desc[UR6][R2.64+0x5800] ;  /* 0x0058000602077981 */ /* 0x000f62000c1e1900 */
[----:B--2---:R-:W-:-:S04]  /*01f0*/  FADD R5, RZ, R5 ;  /* 0x00000005ff057221 */ /* 0x004fc80000000000 */
[----:B---3--:R-:W-:-:S04]  /*0200*/  FADD R5, R5, R26 ;  /* 0x0000001a05057221 */ /* 0x008fc80000000000 */
[----:B----4-:R-:W-:Y:S02]  /*0210*/  FADD R27, R5, R28 ;  /* 0x0000001c051b7221 */ /* 0x010fe40000000000 */
[----:B------:R-:W2:Y:S02]  /*0220*/  LDG.E R5, desc[UR6][R2.64+0x5c00] ;  /* 0x005c000602057981 */ /* 0x000ea4000c1e1900 */
[----:B-----5:R-:W-:Y:S02]  /*0230*/  FADD R26, R27, R6 ;  /* 0x000000061b1a7221 */ /* 0x020fe40000000000 */
[----:B------:R-:W3:Y:S02]  /*0240*/  LDG.E R6, desc[UR6][R2.64+0x6000] ;  /* 0x0060000602067981 */ /* 0x000ee4000c1e1900 */
[----:B------:R-:W-:Y:S02]  /*0250*/  FADD R27, R26, R19 ;  /* 0x000000131a1b7221 */ /* 0x000fe40000000000 */
[----:B------:R-:W4:Y:S02]  /*0260*/  LDG.E R19, desc[UR6][R2.64+0x6400] ;  /* 0x0064000602137981 */ /* 0x000f24000c1e1900 */
[----:B------:R-:W-:-:S02]  /*0270*/  FADD R26, R27, R18 ;  /* 0x000000121b1a7221 */ /* 0x000fc40000000000 */
[----:B------:R-:W5:Y:S02]  /*0280*/  LDG.E R18, desc[UR6][R2.64+0x6800] ;  /* 0x0068000602127981 */ /* 0x000f64000c1e1900 */
[----:B------:R-:W-:Y:S02]  /*0290*/  FADD R27, R26, R17 ;  /* 0x000000111a1b7221 */ /* 0x000fe40000000000 */
[----:B------:R-:W5:Y:S02]  /*02a0*/  LDG.E R17, desc[UR6][R2.64+0x6c00] ;  /* 0x006c000602117981 */ /* 0x000f64000c1e1900 */
[----:B------:R-:W-:Y:S02]  /*02b0*/  FADD R26, R27, R16 ;  /* 0x000000101b1a7221 */ /* 0x000fe40000000000 */
[----:B------:R-:W5:Y:S02]  /*02c0*/  LDG.E R16, desc[UR6][R2.64+0x7000] ;  /* 0x0070000602107981 */ /* 0x000f64000c1e1900 */
        /* <DEDUP_REMOVED lines=30> */
[----:B--2---:R-:W-:-:S02]  /*04b0*/  FADD R27, R26, R5 ;  /* 0x000000051a1b7221 */ /* 0x004fc40000000000 */
[----:B------:R-:W2:Y:S02]  /*04c0*/  LDG.E R5, desc[UR6][R2.64+0xb000] ;  /* 0x00b0000602057981 */ /* 0x000ea4000c1e1900 */
[----:B---3--:R-:W-:Y:S02]  /*04d0*/  FADD R26, R27, R6 ;  /* 0x000000061b1a7221 */ /* 0x008fe40000000000 */
[----:B------:R-:W3:Y:S02]  /*04e0*/  LDG.E R6, desc[UR6][R2.64+0xb400] ;  /* 0x00b4000602067981 */ /* 0x000ee4000c1e1900 */
[----:B----4-:R-:W-:Y:S02]  /*04f0*/  FADD R27, R26, R19 ;  /* 0x000000131a1b7221 */ /* 0x010fe40000000000 */
[----:B------:R-:W4:Y:S02]  /*0500*/  LDG.E R19, desc[UR6][R2.64+0xb800] ;  /* 0x00b8000602137981 */ /* 0x000f24000c1e1900 */
[----:B-----5:R-:W-:-:S02]  /*0510*/  FADD R26, R27, R18 ;  /* 0x000000121b1a7221 */ /* 0x020fc40000000000 */
        /* <DEDUP_REMOVED lines=158> */
[----:B------:R-:W5:Y:S04]  /*0f00*/  LDG.E R8, desc[UR6][R2.64+0x1f800] ;  /* 0x01f8000602087981 */ /* 0x000f68000c1e1900 */
[----:B------:R0:W5:Y:S01]  /*0f10*/  LDG.E R26, desc[UR6][R2.64+0x1fc00] ;  /* 0x01fc0006021a7981 */ /* 0x000162000c1e1900 */
[----:B------:R-:W-:Y:S01]  /*0f20*/  FADD R28, R28, R7 ;  /* 0x000000071c1c7221 */ /* 0x000fe20000000000 */
[----:B0-----:R-:W-:-:S04]  /*0f30*/  LOP3.LUT R2, R4, 0x1f, RZ, 0xc0, !PT ;  /* 0x0000001f04027812 */ /* 0x001fc800078ec0ff */
[----:B------:R-:W-:Y:S01]  /*0f40*/  ISETP.GT.U32.AND P0, PT, R2, 0xf, PT ;  /* 0x0000000f0200780c */ /* 0x000fe20003f04070 */
[----:B------:R-:W-:Y:S01]  /*0f50*/  BSSY B0, `(.L_x_0) ;  /* 0x000001b000007945 */ /* 0x000fe20003800000 */
[----:B--2---:R-:W-:-:S04]  /*0f60*/  FADD R5, R28, R5 ;  /* 0x000000051c057221 */ /* 0x004fc80000000000 */
[----:B---3--:R-:W-:-:S04]  /*0f70*/  FADD R6, R5, R6 ;  /* 0x0000000605067221 */ /* 0x008fc80000000000 */
[----:B----4-:R-:W-:-:S04]  /*0f80*/  FADD R19, R6, R19 ;  /* 0x0000001306137221 */ /* 0x010fc80000000000 */
[----:B-----5:R-:W-:-:S04]  /*0f90*/  FADD R18, R19, R18 ;  /* 0x0000001213127221 */ /* 0x020fc80000000000 */
[----:B------:R-:W-:-:S04]  /*0fa0*/  FADD R17, R18, R17 ;  /* 0x0000001112117221 */ /* 0x000fc80000000000 */
        /* <DEDUP_REMOVED lines=15> */
[----:B------:R-:W-:Y:S01]  /*10a0*/  FADD R26, R9, R26 ;  /* 0x0000001a091a7221 */ /* 0x000fe20000000000 */
[----:B------:R-:W-:Y:S06]  /*10b0*/  @P0 BRA `(.L_x_1) ;  /* 0x0000000000100947 */ /* 0x000fec0003800000 */
[----:B------:R-:W-:-:S03]  /*10c0*/  UMOV UR4, 0xffffffff ;  /* 0xffffffff00047882 */ /* 0x000fc60000000000 */
[----:B------:R-:W-:Y:S05]  /*10d0*/  BRA.DIV UR4, `(.L_x_2) ;  /* 0x0000000604807947 */ /* 0x000fea000b800000 */
[----:B------:R0:W1:Y:S02]  /*10e0*/  SHFL.DOWN PT, R3, R26, 0x10, 0x1f ;  /* 0x0a001f001a037f89 */ /* 0x00006400000e0000 */
.L_x_30:
[----:B01----:R-:W-:-:S07]  /*10f0*/  FADD R26, R26, R3 ;  /* 0x000000031a1a7221 */ /* 0x003fce0000000000 */
.L_x_1:
[----:B------:R-:W-:Y:S05]  /*1100*/  BSYNC B0 ;  /* 0x0000000000007941 */ /* 0x000fea0003800000 */
.L_x_0:
[----:B------:R-:W-:Y:S01]  /*1110*/  ISETP.GT.U32.AND P1, PT, R2, 0x7, PT ;  /* 0x000000070200780c */ /* 0x000fe20003f24070 */
[----:B------:R-:W-:-:S12]  /*1120*/  BSSY B0, `(.L_x_3) ;  /* 0x0000006000007945 */ /* 0x000fd80003800000 */
[----:B------:R-:W-:Y:S05]  /*1130*/  @P1 BRA `(.L_x_4) ;  /* 0x0000000000101947 */ /* 0x000fea0003800000 */
[----:B------:R-:W-:-:S03]  /*1140*/  UMOV UR4, 0xffffffff ;  /* 0xffffffff00047882 */ /* 0x000fc60000000000 */
[----:B------:R-:W-:Y:S05]  /*1150*/  BRA.DIV UR4, `(.L_x_5) ;  /* 0x0000000604807947 */ /* 0x000fea000b800000 */
[----:B------:R0:W1:Y:S02]  /*1160*/  SHFL.DOWN PT, R3, R26, 0x8, 0x1f ;  /* 0x09001f001a037f89 */ /* 0x00006400000e0000 */
.L_x_33:
[----:B01----:R-:W-:-:S07]  /*1170*/  FADD R26, R26, R3 ;  /* 0x000000031a1a7221 */ /* 0x003fce0000000000 */
.L_x_4:
[----:B------:R-:W-:Y:S05]  /*1180*/  BSYNC B0 ;  /* 0x0000000000007941 */ /* 0x000fea0003800000 */
.L_x_3:
[----:B------:R-:W-:Y:S01]  /*1190*/  ISETP.GT.U32.AND P2, PT, R2, 0x3, PT ;  /* 0x000000030200780c */ /* 0x000fe20003f44070 */
[----:B------:R-:W-:-:S12]  /*11a0*/  BSSY B0, `(.L_x_6) ;  /* 0x0000006000007945 */ /* 0x000fd80003800000 */
[----:B------:R-:W-:Y:S05]  /*11b0*/  @P2 BRA `(.L_x_7) ;  /* 0x0000000000102947 */ /* 0x000fea0003800000 */
[----:B------:R-:W-:-:S03]  /*11c0*/  UMOV UR4, 0xffffffff ;  /* 0xffffffff00047882 */ /* 0x000fc60000000000 */
[----:B------:R-:W-:Y:S05]  /*11d0*/  BRA.DIV UR4, `(.L_x_8) ;  /* 0x0000000604887947 */ /* 0x000fea000b800000 */
[----:B------:R0:W1:Y:S02]  /*11e0*/  SHFL.DOWN PT, R3, R26, 0x4, 0x1f ;  /* 0x08801f001a037f89 */ /* 0x00006400000e0000 */
.L_x_36:
[----:B01----:R-:W-:-:S07]  /*11f0*/  FADD R26, R26, R3 ;  /* 0x000000031a1a7221 */ /* 0x003fce0000000000 */
.L_x_7:
[----:B------:R-:W-:Y:S05]  /*1200*/  BSYNC B0 ;  /* 0x0000000000007941 */ /* 0x000fea0003800000 */
.L_x_6:
[----:B------:R-:W-:Y:S01]  /*1210*/  ISETP.GT.U32.AND P3, PT, R2, 0x1, PT ;  /* 0x000000010200780c */ /* 0x000fe20003f64070 */
[----:B------:R-:W-:-:S12]  /*1220*/  BSSY B0, `(.L_x_9) ;  /* 0x0000006000007945 */ /* 0x000fd80003800000 */
[----:B------:R-:W-:Y:S05]  /*1230*/  @P3 BRA `(.L_x_10) ;  /* 0x0000000000103947 */ /* 0x000fea0003800000 */
[----:B------:R-:W-:-:S03]  /*1240*/  UMOV UR4, 0xffffffff ;  /* 0xffffffff00047882 */ /* 0x000fc60000000000 */
[----:B------:R-:W-:Y:S05]  /*1250*/  BRA.DIV UR4, `(.L_x_11) ;  /* 0x0000000604907947 */ /* 0x000fea000b800000 */
[----:B------:R0:W1:Y:S02]  /*1260*/  SHFL.DOWN PT, R3, R26, 0x2, 0x1f ;  /* 0x08401f001a037f89 */ /* 0x00006400000e0000 */
.L_x_39:
[----:B01----:R-:W-:-:S07]  /*1270*/  FADD R26, R26, R3 ;  /* 0x000000031a1a7221 */ /* 0x003fce0000000000 */
.L_x_10:
[----:B------:R-:W-:Y:S05]  /*1280*/  BSYNC B0 ;  /* 0x0000000000007941 */ /* 0x000fea0003800000 */
.L_x_9:
[----:B------:R-:W-:-:S13]  /*1290*/  ISETP.NE.AND P4, PT, R2, RZ, PT ;  /* 0x000000ff0200720c */ /* 0x000fda0003f85270 */
[----:B------:R-:W-:Y:S05]  /*12a0*/  @P4 BRA `(.L_x_12) ;  /* 0x0000000000104947 */ /* 0x000fea0003800000 */
[----:B------:R-:W-:-:S03]  /*12b0*/  UMOV UR4, 0xffffffff ;  /* 0xffffffff00047882 */ /* 0x000fc60000000000 */
[----:B------:R-:W-:Y:S05]  /*12c0*/  BRA.DIV UR4, `(.L_x_13) ;  /* 0x00000006049c7947 */ /* 0x000fea000b800000 */
[----:B------:R0:W1:Y:S02]  /*12d0*/  SHFL.DOWN PT, R3, R26, 0x1, 0x1f ;  /* 0x08201f001a037f89 */ /* 0x00006400000e0000 */
.L_x_42:
[----:B01----:R-:W-:-:S07]  /*12e0*/  FADD R26, R26, R3 ;  /* 0x000000031a1a7221 */ /* 0x003fce0000000000 */
.L_x_12:
[----:B------:R-:W0:Y:S01]  /*12f0*/  @!P4 S2R R6, SR_CgaCtaId ;  /* 0x000000000006c919 */ /* 0x000e220000008800 */
[----:B------:R-:W-:Y:S01]  /*1300*/  @!P4 MOV R5, 0x400 ;  /* 0x000004000005c802 */ /* 0x000fe20000000f00 */
[----:B------:R-:W-:Y:S05]  /*1310*/  WARPSYNC.ALL ;  /* 0x0000000000007948 */ /* 0x000fea0003800000 */
[----:B------:R-:W-:Y:S02]  /*1320*/  @!P4 SHF.R.U32.HI R3, RZ, 0x3, R4 ;  /* 0x00000003ff03c819 */ /* 0x000fe40000011604 */
[----:B------:R-:W-:Y:S02]  /*1330*/  ISETP.GT.U32.AND P5, PT, R4, 0x1f, PT ;  /* 0x0000001f0400780c */ /* 0x000fe40003fa4070 */
[----:B------:R-:W-:-:S02]  /*1340*/  @!P4 LOP3.LUT R3, R3, 0x7c, RZ, 0xc0, !PT ;  /* 0x0000007c0303c812 */ /* 0x000fc400078ec0ff */
[----:B0-----:R-:W-:-:S04]  /*1350*/  @!P4 LEA R6, R6, R5, 0x18 ;  /* 0x000000050606c211 */ /* 0x001fc800078ec0ff */
[----:B------:R-:W-:-:S05]  /*1360*/  @!P4 IADD3 R3, PT, PT, R3, R6, RZ ;  /* 0x000000060303c210 */ /* 0x000fca0007ffe0ff */
[----:B------:R0:W-:Y:S01]  /*1370*/  @!P4 STS [R3], R26 ;  /* 0x0000001a0300c388 */ /* 0x0001e20000000800 */
[----:B------:R-:W-:Y:S06]  /*1380*/  BAR.SYNC.DEFER_BLOCKING 0x0 ;  /* 0x0000000000007b1d */ /* 0x000fec0000010000 */
[----:B------:R-:W-:Y:S05]  /*1390*/  @P5 EXIT ;  /* 0x000000000000594d */ /* 0x000fea0003800000 */
[----:B------:R-:W1:Y:S01]  /*13a0*/  LDCU UR4, c[0x0][0x360] ;  /* 0x00006c00ff0477ac */ /* 0x000e620008000800 */
[----:B------:R-:W-:Y:S01]  /*13b0*/  BSSY B0, `(.L_x_14) ;  /* 0x000000e000007945 */ /* 0x000fe20003800000 */
[----:B-1----:R-:W-:-:S06]  /*13c0*/  USHF.R.U32.HI UR4, URZ, 0x5, UR4 ;  /* 0x00000005ff047899 */ /* 0x002fcc0008011604 */
[----:B------:R-:W-:-:S13]  /*13d0*/  ISETP.GE.U32.AND P5, PT, R2, UR4, PT ;  /* 0x0000000402007c0c */ /* 0x000fda000bfa6070 */
[----:B------:R-:W1:Y:S01]  /*13e0*/  @!P5 S2R R6, SR_CgaCtaId ;  /* 0x000000000006d919 */ /* 0x000e620000008800 */
[----:B0-----:R-:W-:-:S04]  /*13f0*/  @!P5 MOV R3, 0x400 ;  /* 0x000004000003d802 */ /* 0x001fc80000000f00 */
[----:B-1----:R-:W-:Y:S01]  /*1400*/  @!P5 LEA R5, R6, R3, 0x18 ;  /* 0x000000030605d211 */ /* 0x002fe200078ec0ff */
[----:B------:R-:W-:-:S03]  /*1410*/  HFMA2 R3, -RZ, RZ, 0, 0 ;  /* 0x00000000ff037431 */ /* 0x000fc600000001ff */
[----:B------:R-:W-:-:S05]  /*1420*/  @!P5 LEA R2, R2, R5, 0x2 ;  /* 0x000000050202d211 */ /* 0x000fca00078e10ff */
[----:B------:R0:W1:Y:S01]  /*1430*/  @!P5 LDS R3, [R2] ;  /* 0x000000000203d984 */ /* 0x0000620000000800 */
[----:B------:R-:W-:Y:S05]  /*1440*/  @P0 BRA `(.L_x_15) ;  /* 0x0000000000100947 */ /* 0x000fea0003800000 */
[----:B------:R-:W-:-:S03]  /*1450*/  UMOV UR4, 0xffffffff ;  /* 0xffffffff00047882 */ /* 0x000fc60000000000 */
[----:B------:R-:W-:Y:S05]  /*1460*/  BRA.DIV UR4, `(.L_x_16) ;  /* 0x00000006045c7947 */ /* 0x000fea000b800000 */
[----:B01----:R0:W1:Y:S02]  /*1470*/  SHFL.DOWN PT, R2, R3, 0x10, 0x1f ;  /* 0x0a001f0003027f89 */ /* 0x00306400000e0000 */
.L_x_44:
[----:B01----:R-:W-:-:S07]  /*1480*/  FADD R3, R3, R2 ;  /* 0x0000000203037221 */ /* 0x003fce0000000000 */
.L_x_15:
[----:B------:R-:W-:Y:S05]  /*1490*/  BSYNC B0 ;  /* 0x0000000000007941 */ /* 0x000fea0003800000 */
.L_x_14:
[----:B------:R-:W-:Y:S04]  /*14a0*/  BSSY B0, `(.L_x_17) ;  /* 0x0000006000007945 */ /* 0x000fe80003800000 */
[----:B------:R-:W-:Y:S05]  /*14b0*/  @P1 BRA `(.L_x_18) ;  /* 0x0000000000101947 */ /* 0x000fea0003800000 */
[----:B------:R-:W-:-:S03]  /*14c0*/  UMOV UR4, 0xffffffff ;  /* 0xffffffff00047882 */ /* 0x000fc60000000000 */
[----:B------:R-:W-:Y:S05]  /*14d0*/  BRA.DIV UR4, `(.L_x_19) ;  /* 0x0000000604647947 */ /* 0x000fea000b800000 */
[----:B01----:R0:W1:Y:S02]  /*14e0*/  SHFL.DOWN PT, R2, R3, 0x8, 0x1f ;  /* 0x09001f0003027f89 */ /* 0x00306400000e0000 */
.L_x_47:
[----:B01----:R-:W-:-:S07]  /*14f0*/  FADD R3, R3, R2 ;  /* 0x0000000203037221 */ /* 0x003fce0000000000 */
.L_x_18:
[----:B------:R-:W-:Y:S05]  /*1500*/  BSYNC B0 ;  /* 0x0000000000007941 */ /* 0x000fea0003800000 */
.L_x_17:
[----:B------:R-:W-:Y:S04]  /*1510*/  BSSY B0, `(.L_x_20) ;  /* 0x0000006000007945 */ /* 0x000fe80003800000 */
[----:B------:R-:W-:Y:S05]  /*1520*/  @P2 BRA `(.L_x_21) ;  /* 0x0000000000102947 */ /* 0x000fea0003800000 */
[----:B------:R-:W-:-:S03]  /*1530*/  UMOV UR4, 0xffffffff ;  /* 0xffffffff00047882 */ /* 0x000fc60000000000 */
[----:B------:R-:W-:Y:S05]  /*1540*/  BRA.DIV UR4, `(.L_x_22) ;  /* 0x0000000604747947 */ /* 0x000fea000b800000 */
[----:B01----:R0:W1:Y:S02]  /*1550*/  SHFL.DOWN PT, R2, R3, 0x4, 0x1f ;  /* 0x08801f0003027f89 */ /* 0x00306400000e0000 */
.L_x_50:
[----:B01----:R-:W-:-:S07]  /*1560*/  FADD R3, R3, R2 ;  /* 0x0000000203037221 */ /* 0x003fce0000000000 */
.L_x_21:
[----:B------:R-:W-:Y:S05]  /*1570*/  BSYNC B0 ;  /* 0x0000000000007941 */ /* 0x000fea0003800000 */
.L_x_20:
[----:B------:R-:W-:Y:S04]  /*1580*/  BSSY B0, `(.L_x_23) ;  /* 0x0000006000007945 */ /* 0x000fe80003800000 */
[----:B------:R-:W-:Y:S05]  /*1590*/  @P3 BRA `(.L_x_24) ;  /* 0x0000000000103947 */ /* 0x000fea0003800000 */
[----:B------:R-:W-:-:S03]  /*15a0*/  UMOV UR4, 0xffffffff ;  /* 0xffffffff00047882 */ /* 0x000fc60000000000 */
[----:B------:R-:W-:Y:S05]  /*15b0*/  BRA.DIV UR4, `(.L_x_25) ;  /* 0x0000000604847947 */ /* 0x000fea000b800000 */
[----:B01----:R0:W1:Y:S02]  /*15c0*/  SHFL.DOWN PT, R2, R3, 0x2, 0x1f ;  /* 0x08401f0003027f89 */ /* 0x00306400000e0000 */
.L_x_53:
[----:B01----:R-:W-:-:S07]  /*15d0*/  FADD R3, R3, R2 ;  /* 0x0000000203037221 */ /* 0x003fce0000000000 */
.L_x_24:
[----:B------:R-:W-:Y:S05]  /*15e0*/  BSYNC B0 ;  /* 0x0000000000007941 */ /* 0x000fea0003800000 */
.L_x_23:
[----:B------:R-:W-:Y:S01]  /*15f0*/  BSSY B0, `(.L_x_26) ;  /* 0x0000005000007945 */ /* 0x000fe20003800000 */
[----:B------:R-:W-:-:S03]  /*1600*/  ISETP.NE.AND P0, PT, R4, RZ, PT ;  /* 0x000000ff0400720c */ /* 0x000fc60003f05270 */
[----:B------:R-:W-:Y:S10]  /*1610*/  @P4 BRA `(.L_x_27) ;  /* 0x0000000000084947 */ /* 0x000ff40003800000 */
[----:B------:R-:W-:-:S03]  /*1620*/  UMOV UR4, 0xffffffff ;  /* 0xffffffff00047882 */ /* 0x000fc60000000000 */
[----:B------:R-:W-:Y:S05]  /*1630*/  BRA.DIV UR4, `(.L_x_28) ;  /* 0x0000000604907947 */ /* 0x000fea000b800000 */
.L_x_27:
[----:B------:R-:W-:Y:S05]  /*1640*/  BSYNC B0 ;  /* 0x0000000000007941 */ /* 0x000fea0003800000 */
.L_x_26:
[----:B------:R-:W-:Y:S05]  /*1650*/  @P0 EXIT ;  /* 0x000000000000094d */ /* 0x000fea0003800000 */
[----:B------:R-:W2:Y:S01]  /*1660*/  S2UR UR5, SR_CgaCtaId ;  /* 0x00000000000579c3 */ /* 0x000ea20000008800 */
[----:B------:R-:W-:-:S07]  /*1670*/  UMOV UR4, 0x400 ;  /* 0x0000040000047882 */ /* 0x000fce0000000000 */
[----:B01----:R-:W0:Y:S01]  /*1680*/  LDC.64 R2, c[0x0][0x388] ;  /* 0x0000e200ff027b82 */ /* 0x003e220000000a00 */
[----:B--2---:R-:W-:Y:S01]  /*1690*/  ULEA UR4, UR5, UR4, 0x18 ;  /* 0x0000000405047291 */ /* 0x004fe2000f8ec0ff */
[----:B0-----:R-:W-:-:S08]  /*16a0*/  IMAD.WIDE.U32 R2, R0, 0x4, R2 ;  /* 0x0000000400027825 */ /* 0x001fd000078e0002 */
[----:B------:R-:W0:Y:S04]  /*16b0*/  LDS R5, [UR4] ;  /* 0x00000004ff057984 */ /* 0x000e280008000800 */
[----:B0-----:R-:W-:Y:S01]  /*16c0*/  STG.E desc[UR6][R2.64], R5 ;  /* 0x0000000502007986 */ /* 0x001fe2000c101906 */
[----:B------:R-:W-:Y:S05]  /*16d0*/  EXIT ;  /* 0x000000000000794d */ /* 0x000fea0003800000 */
.L_x_2:
[----:B------:R-:W-:Y:S01]  /*16e0*/  HFMA2 R6, -RZ, RZ, 0, 9.5367431640625e-07 ;  /* 0x00000010ff067431 */ /* 0x000fe200000001ff */
[----:B------:R-:W-:Y:S02]  /*16f0*/  MOV R5, 0xffffffff ;  /* 0xffffffff00057802 */ /* 0x000fe40000000f00 */
[----:B------:R-:W-:-:S07]  /*1700*/  MOV R7, 0x1f ;  /* 0x0000001f00077802 */ /* 0x000fce0000000f00 */
[----:B------:R-:W-:Y:S05]  /*1710*/  WARPSYNC.COLLECTIVE R5, `(.L_x_29) ;  /* 0x0000000005087348 */ /* 0x000fea0003c00000 */
[----:B------:R0:W1:Y:S02]  /*1720*/  SHFL.DOWN P5, R5, R26, R6, R7 ;  /* 0x080000061a057389 */ /* 0x00006400000a0007 */
[----:B01----:R-:W-:Y:S05]  /*1730*/  ENDCOLLECTIVE ;  /* 0x000000000000791b */ /* 0x003fea0003800000 */
.L_x_29:
[----:B------:R-:W-:Y:S01]  /*1740*/  MOV R3, R5 ;  /* 0x0000000500037202 */ /* 0x000fe20000000f00 */
[----:B------:R-:W-:Y:S06]  /*1750*/  BRA `(.L_x_30) ;  /* 0xfffffff800647947 */ /* 0x000fec000383ffff */
.L_x_5:
[----:B------:R-:W-:Y:S01]  /*1760*/  HFMA2 R6, -RZ, RZ, 0, 4.76837158203125e-07 ;  /* 0x00000008ff067431 */ /* 0x000fe200000001ff */
[----:B------:R-:W-:Y:S01]  /*1770*/  BSSY B1, `(.L_x_31) ;  /* 0x0000006000017945 */ /* 0x000fe20003800000 */
[----:B------:R-:W-:Y:S02]  /*1780*/  MOV R7, 0x1f ;  /* 0x0000001f00077802 */ /* 0x000fe40000000f00 */
[----:B------:R-:W-:-:S07]  /*1790*/  MOV R5, 0xffffffff ;  /* 0xffffffff00057802 */ /* 0x000fce0000000f00 */
[----:B------:R-:W-:Y:S05]  /*17a0*/  WARPSYNC.COLLECTIVE R5, `(.L_x_32) ;  /* 0x0000000005087348 */ /* 0x000fea0003c00000 */
[----:B------:R0:W1:Y:S02]  /*17b0*/  SHFL.DOWN P5, R5, R26, R6, R7 ;  /* 0x080000061a057389 */ /* 0x00006400000a0007 */
[----:B01----:R-:W-:Y:S05]  /*17c0*/  ENDCOLLECTIVE ;  /* 0x000000000000791b */ /* 0x003fea0003800000 */
.L_x_32:
[----:B------:R-:W-:Y:S05]  /*17d0*/  BSYNC B1 ;  /* 0x0000000000017941 */ /* 0x000fea0003800000 */
.L_x_31:
[----:B------:R-:W-:Y:S01]  /*17e0*/  MOV R3, R5 ;  /* 0x0000000500037202 */ /* 0x000fe20000000f00 */
[----:B------:R-:W-:Y:S06]  /*17f0*/  BRA `(.L_x_33) ;  /* 0xfffffff8005c7947 */ /* 0x000fec000383ffff */
.L_x_8:
[----:B------:R-:W-:Y:S01]  /*1800*/  HFMA2 R6, -RZ, RZ, 0, 2.384185791015625e-07 ;  /* 0x00000004ff067431 */ /* 0x000fe200000001ff */
[----:B------:R-:W-:Y:S01]  /*1810*/  BSSY B1, `(.L_x_34) ;  /* 0x0000006000017945 */ /* 0x000fe20003800000 */
[----:B------:R-:W-:Y:S02]  /*1820*/  MOV R7, 0x1f ;  /* 0x0000001f00077802 */ /* 0x000fe40000000f00 */
[----:B------:R-:W-:-:S07]  /*1830*/  MOV R5, 0xffffffff ;  /* 0xffffffff00057802 */ /* 0x000fce0000000f00 */
[----:B------:R-:W-:Y:S05]  /*1840*/  WARPSYNC.COLLECTIVE R5, `(.L_x_35) ;  /* 0x0000000005087348 */ /* 0x000fea0003c00000 */
[----:B------:R0:W1:Y:S02]  /*1850*/  SHFL.DOWN P5, R5, R26, R6, R7 ;  /* 0x080000061a057389 */ /* 0x00006400000a0007 */
[----:B01----:R-:W-:Y:S05]  /*1860*/  ENDCOLLECTIVE ;  /* 0x000000000000791b */ /* 0x003fea0003800000 */
.L_x_35:
[----:B------:R-:W-:Y:S05]  /*1870*/  BSYNC B1 ;  /* 0x0000000000017941 */ /* 0x000fea0003800000 */
.L_x_34:
[----:B------:R-:W-:Y:S01]  /*1880*/  MOV R3, R5 ;  /* 0x0000000500037202 */ /* 0x000fe20000000f00 */
[----:B------:R-:W-:Y:S06]  /*1890*/  BRA `(.L_x_36) ;  /* 0xfffffff800547947 */ /* 0x000fec000383ffff */
.L_x_11:
[----:B------:R-:W-:Y:S01]  /*18a0*/  HFMA2 R6, -RZ, RZ, 0, 1.1920928955078125e-07 ;  /* 0x00000002ff067431 */ /* 0x000fe200000001ff */
[----:B------:R-:W-:Y:S01]  /*18b0*/  BSSY B1, `(.L_x_37) ;  /* 0x0000006000017945 */ /* 0x000fe20003800000 */
[----:B------:R-:W-:Y:S02]  /*18c0*/  MOV R7, 0x1f ;  /* 0x0000001f00077802 */ /* 0x000fe40000000f00 */
[----:B------:R-:W-:-:S07]  /*18d0*/  MOV R5, 0xffffffff ;  /* 0xffffffff00057802 */ /* 0x000fce0000000f00 */
[----:B------:R-:W-:Y:S05]  /*18e0*/  WARPSYNC.COLLECTIVE R5, `(.L_x_38) ;  /* 0x0000000005087348 */ /* 0x000fea0003c00000 */
[----:B------:R0:W1:Y:S02]  /*18f0*/  SHFL.DOWN P5, R5, R26, R6, R7 ;  /* 0x080000061a057389 */ /* 0x00006400000a0007 */
[----:B01----:R-:W-:Y:S05]  /*1900*/  ENDCOLLECTIVE ;  /* 0x000000000000791b */ /* 0x003fea0003800000 */
.L_x_38:
[----:B------:R-:W-:Y:S05]  /*1910*/  BSYNC B1 ;  /* 0x0000000000017941 */ /* 0x000fea0003800000 */
.L_x_37:
[----:B------:R-:W-:Y:S01]  /*1920*/  MOV R3, R5 ;  /* 0x0000000500037202 */ /* 0x000fe20000000f00 */
[----:B------:R-:W-:Y:S06]  /*1930*/  BRA `(.L_x_39) ;  /* 0xfffffff8004c7947 */ /* 0x000fec000383ffff */
.L_x_13:
[----:B------:R-:W-:Y:S01]  /*1940*/  HFMA2 R6, -RZ, RZ, 0, 5.9604644775390625e-08 ;  /* 0x00000001ff067431 */ /* 0x000fe200000001ff */
[----:B------:R-:W-:Y:S01]  /*1950*/  BSSY B0, `(.L_x_40) ;  /* 0x0000006000007945 */ /* 0x000fe20003800000 */
[----:B------:R-:W-:Y:S02]  /*1960*/  MOV R7, 0x1f ;  /* 0x0000001f00077802 */ /* 0x000fe40000000f00 */
[----:B------:R-:W-:-:S07]  /*1970*/  MOV R5, 0xffffffff ;  /* 0xffffffff00057802 */ /* 0x000fce0000000f00 */
[----:B------:R-:W-:Y:S05]  /*1980*/  WARPSYNC.COLLECTIVE R5, `(.L_x_41) ;  /* 0x0000000005087348 */ /* 0x000fea0003c00000 */
[----:B------:R0:W1:Y:S02]  /*1990*/  SHFL.DOWN P5, R5, R26, R6, R7 ;  /* 0x080000061a057389 */ /* 0x00006400000a0007 */
[----:B01----:R-:W-:Y:S05]  /*19a0*/  ENDCOLLECTIVE ;  /* 0x000000000000791b */ /* 0x003fea0003800000 */
.L_x_41:
[----:B------:R-:W-:Y:S05]  /*19b0*/  BSYNC B0 ;  /* 0x0000000000007941 */ /* 0x000fea0003800000 */
.L_x_40:
[----:B------:R-:W-:Y:S01]  /*19c0*/  MOV R3, R5 ;  /* 0x0000000500037202 */ /* 0x000fe20000000f00 */
[----:B------:R-:W-:Y:S06]  /*19d0*/  BRA `(.L_x_42) ;  /* 0xfffffff800407947 */ /* 0x000fec000383ffff */
.L_x_16:
[----:B------:R-:W-:Y:S01]  /*19e0*/  HFMA2 R6, -RZ, RZ, 0, 9.5367431640625e-07 ;  /* 0x00000010ff067431 */ /* 0x000fe200000001ff */
[----:B------:R-:W-:Y:S02]  /*19f0*/  MOV R5, 0xffffffff ;  /* 0xffffffff00057802 */ /* 0x000fe40000000f00 */
[----:B-1----:R-:W-:Y:S02]  /*1a00*/  MOV R26, R3 ;  /* 0x00000003001a7202 */ /* 0x002fe40000000f00 */
[----:B------:R-:W-:-:S07]  /*1a10*/  MOV R7, 0x1f ;  /* 0x0000001f00077802 */ /* 0x000fce0000000f00 */
[----:B0-----:R-:W-:Y:S05]  /*1a20*/  WARPSYNC.COLLECTIVE R5, `(.L_x_43) ;  /* 0x0000000005087348 */ /* 0x001fea0003c00000 */
[----:B------:R1:W2:Y:S02]  /*1a30*/  SHFL.DOWN P5, R5, R26, R6, R7 ;  /* 0x080000061a057389 */ /* 0x0002a400000a0007 */
[----:B012---:R-:W-:Y:S05]  /*1a40*/  ENDCOLLECTIVE ;  /* 0x000000000000791b */ /* 0x007fea0003800000 */
.L_x_43:
[----:B------:R-:W-:Y:S01]  /*1a50*/  MOV R2, R5 ;  /* 0x0000000500027202 */ /* 0x000fe20000000f00 */
[----:B------:R-:W-:Y:S06]  /*1a60*/  BRA `(.L_x_44) ;  /* 0xfffffff800847947 */ /* 0x000fec000383ffff */
.L_x_19:
[----:B------:R-:W-:Y:S01]  /*1a70*/  HFMA2 R6, -RZ, RZ, 0, 4.76837158203125e-07 ;  /* 0x00000008ff067431 */ /* 0x000fe200000001ff */
[----:B------:R-:W-:Y:S01]  /*1a80*/  BSSY B1, `(.L_x_45) ;  /* 0x0000007000017945 */ /* 0x000fe20003800000 */
[----:B-1----:R-:W-:Y:S02]  /*1a90*/  MOV R26, R3 ;  /* 0x00000003001a7202 */ /* 0x002fe40000000f00 */
[----:B------:R-:W-:Y:S02]  /*1aa0*/  MOV R7, 0x1f ;  /* 0x0000001f00077802 */ /* 0x000fe40000000f00 */
[----:B------:R-:W-:-:S07]  /*1ab0*/  MOV R5, 0xffffffff ;  /* 0xffffffff00057802 */ /* 0x000fce0000000f00 */
[----:B0-----:R-:W-:Y:S05]  /*1ac0*/  WARPSYNC.COLLECTIVE R5, `(.L_x_46) ;  /* 0x0000000005087348 */ /* 0x001fea0003c00000 */
[----:B------:R1:W2:Y:S02]  /*1ad0*/  SHFL.DOWN P5, R5, R26, R6, R7 ;  /* 0x080000061a057389 */ /* 0x0002a400000a0007 */
[----:B012---:R-:W-:Y:S05]  /*1ae0*/  ENDCOLLECTIVE ;  /* 0x000000000000791b */ /* 0x007fea0003800000 */
.L_x_46:
[----:B------:R-:W-:Y:S05]  /*1af0*/  BSYNC B1 ;  /* 0x0000000000017941 */ /* 0x000fea0003800000 */
.L_x_45:
[----:B------:R-:W-:Y:S01]  /*1b00*/  MOV R2, R5 ;  /* 0x0000000500027202 */ /* 0x000fe20000000f00 */
[----:B------:R-:W-:Y:S06]  /*1b10*/  BRA `(.L_x_47) ;  /* 0xfffffff800747947 */ /* 0x000fec000383ffff */
.L_x_22:
[----:B------:R-:W-:Y:S01]  /*1b20*/  HFMA2 R6, -RZ, RZ, 0, 2.384185791015625e-07 ;  /* 0x00000004ff067431 */ /* 0x000fe200000001ff */
[----:B------:R-:W-:Y:S01]  /*1b30*/  BSSY B1, `(.L_x_48) ;  /* 0x0000007000017945 */ /* 0x000fe20003800000 */
[----:B-1----:R-:W-:Y:S02]  /*1b40*/  MOV R26, R3 ;  /* 0x00000003001a7202 */ /* 0x002fe40000000f00 */
[----:B------:R-:W-:Y:S02]  /*1b50*/  MOV R7, 0x1f ;  /* 0x0000001f00077802 */ /* 0x000fe40000000f00 */
[----:B------:R-:W-:-:S07]  /*1b60*/  MOV R5, 0xffffffff ;  /* 0xffffffff00057802 */ /* 0x000fce0000000f00 */
[----:B0-----:R-:W-:Y:S05]  /*1b70*/  WARPSYNC.COLLECTIVE R5, `(.L_x_49) ;  /* 0x0000000005087348 */ /* 0x001fea0003c00000 */
[----:B------:R1:W2:Y:S02]  /*1b80*/  SHFL.DOWN P5, R5, R26, R6, R7 ;  /* 0x080000061a057389 */ /* 0x0002a400000a0007 */
[----:B012---:R-:W-:Y:S05]  /*1b90*/  ENDCOLLECTIVE ;  /* 0x000000000000791b */ /* 0x007fea0003800000 */
.L_x_49:
[----:B------:R-:W-:Y:S05]  /*1ba0*/  BSYNC B1 ;  /* 0x0000000000017941 */ /* 0x000fea0003800000 */
.L_x_48:
[----:B------:R-:W-:Y:S01]  /*1bb0*/  MOV R2, R5 ;  /* 0x0000000500027202 */ /* 0x000fe20000000f00 */
[----:B------:R-:W-:Y:S06]  /*1bc0*/  BRA `(.L_x_50) ;  /* 0xfffffff800647947 */ /* 0x000fec000383ffff */
.L_x_25:
[----:B------:R-:W-:Y:S01]  /*1bd0*/  HFMA2 R6, -RZ, RZ, 0, 1.1920928955078125e-07 ;  /* 0x00000002ff067431 */ /* 0x000fe200000001ff */
[----:B------:R-:W-:Y:S01]  /*1be0*/  BSSY B1, `(.L_x_51) ;  /* 0x0000007000017945 */ /* 0x000fe20003800000 */
[----:B-1----:R-:W-:Y:S02]  /*1bf0*/  MOV R26, R3 ;  /* 0x00000003001a7202 */ /* 0x002fe40000000f00 */
[----:B------:R-:W-:Y:S02]  /*1c00*/  MOV R7, 0x1f ;  /* 0x0000001f00077802 */ /* 0x000fe40000000f00 */
[----:B------:R-:W-:-:S07]  /*1c10*/  MOV R5, 0xffffffff ;  /* 0xffffffff00057802 */ /* 0x000fce0000000f00 */
[----:B0-----:R-:W-:Y:S05]  /*1c20*/  WARPSYNC.COLLECTIVE R5, `(.L_x_52) ;  /* 0x0000000005087348 */ /* 0x001fea0003c00000 */
[----:B------:R1:W2:Y:S02]  /*1c30*/  SHFL.DOWN P5, R5, R26, R6, R7 ;  /* 0x080000061a057389 */ /* 0x0002a400000a0007 */
[----:B012---:R-:W-:Y:S05]  /*1c40*/  ENDCOLLECTIVE ;  /* 0x000000000000791b */ /* 0x007fea0003800000 */
.L_x_52:
[----:B------:R-:W-:Y:S05]  /*1c50*/  BSYNC B1 ;  /* 0x0000000000017941 */ /* 0x000fea0003800000 */
.L_x_51:
[----:B------:R-:W-:Y:S01]  /*1c60*/  MOV R2, R5 ;  /* 0x0000000500027202 */ /* 0x000fe20000000f00 */
[----:B------:R-:W-:Y:S06]  /*1c70*/  BRA `(.L_x_53) ;  /* 0xfffffff800547947 */ /* 0x000fec000383ffff */
.L_x_28:
[----:B------:R-:W-:Y:S01]  /*1c80*/  HFMA2 R6, -RZ, RZ, 0, 5.9604644775390625e-08 ;  /* 0x00000001ff067431 */ /* 0x000fe200000001ff */
[----:B------:R-:W-:Y:S01]  /*1c90*/  BSSY B1, `(.L_x_54) ;  /* 0x0000007000017945 */ /* 0x000fe20003800000 */
[----:B-1----:R-:W-:Y:S02]  /*1ca0*/  MOV R26, R3 ;  /* 0x00000003001a7202 */ /* 0x002fe40000000f00 */
[----:B------:R-:W-:Y:S02]  /*1cb0*/  MOV R7, 0x1f ;  /* 0x0000001f00077802 */ /* 0x000fe40000000f00 */
[----:B------:R-:W-:-:S07]  /*1cc0*/  MOV R5, 0xffffffff ;  /* 0xffffffff00057802 */ /* 0x000fce0000000f00 */
[----:B0-----:R-:W-:Y:S05]  /*1cd0*/  WARPSYNC.COLLECTIVE R5, `(.L_x_55) ;  /* 0x0000000005087348 */ /* 0x001fea0003c00000 */
[----:B------:R1:W2:Y:S02]  /*1ce0*/  SHFL.DOWN P5, R5, R26, R6, R7 ;  /* 0x080000061a057389 */ /* 0x0002a400000a0007 */
[----:B012---:R-:W-:Y:S05]  /*1cf0*/  ENDCOLLECTIVE ;  /* 0x000000000000791b */ /* 0x007fea0003800000 */
.L_x_55:
[----:B------:R-:W-:Y:S05]  /*1d00*/  BSYNC B1 ;  /* 0x0000000000017941 */ /* 0x000fea0003800000 */
.L_x_54:
[----:B------:R-:W-:Y:S05]  /*1d10*/  BRA `(.L_x_27) ;  /* 0xfffffff800487947 */ /* 0x000fea000383ffff */
.L_x_56:
[----:B------:R-:W-:-:S00]  /*1d20*/  BRA `(.L_x_56) ;  /* 0xfffffffc00fc7947 */ /* 0x000fc0000383ffff */
[----:B------:R-:W-:-:S00]  /*1d30*/  NOP ;  /* 0x0000000000007918 */ /* 0x000fc00000000000 */
        /* <DEDUP_REMOVED lines=12> */
.L_x_57:


//--------------------- .nv.shared._Z6reduceILi32768EEvPfS0_ --------------------------
	.section	.nv.shared._Z6reduceILi32768EEvPfS0_,"aw",@nobits
	.sectionflags	@""
	.align	4
.nv.shared._Z6reduceILi32768EEvPfS0_:
	.zero		1152


//--------------------- .nv.shared.reserved.0     --------------------------
	.section	.nv.shared.reserved.0,"aw",@nobits
	.weak		__nv_reservedSMEM_offset_0_alias
	.size		__nv_reservedSMEM_offset_0_alias, 0, 64
	.other		__nv_reservedSMEM_offset_0_alias,@"STO_CUDA_RESERVED_SHARED STV_DEFAULT"
__nv_reservedSMEM_offset_0_alias:
	.zero		0
	.zero		64


//--------------------- .nv.constant0._Z6reduceILi32768EEvPfS0_ --------------------------
	.section	.nv.constant0._Z6reduceILi32768EEvPfS0_,"a",@progbits
	.sectionflags	@""
	.align	4
.nv.constant0._Z6reduceILi32768EEvPfS0_:
	.zero		912


//--------------------- SYMBOLS --------------------------

	.type		.nv.reservedSmem.offset0,@object
	.size		.nv.reservedSmem.offset0,0x4
	.type		.nv.reservedSmem.cap,@object
	.size		.nv.reservedSmem.cap,0x4
